//
// Generated by NVIDIA NVVM Compiler
//
// Compiler Build ID: CL-36424714
// Cuda compilation tools, release 13.0, V13.0.88
// Based on NVVM 20.0.0
//

.version 9.0
.target sm_100
.address_size 64

	// .globl	_Z20convolution_with_ptxPfPKfS_iii
// _ZZ20convolution_with_ptxPfPKfS_iiiE4N_ds has been demoted

.visible .entry _Z20convolution_with_ptxPfPKfS_iii(
	.param .u64 .ptr .align 1 _Z20convolution_with_ptxPfPKfS_iii_param_0,
	.param .u64 .ptr .align 1 _Z20convolution_with_ptxPfPKfS_iii_param_1,
	.param .u64 .ptr .align 1 _Z20convolution_with_ptxPfPKfS_iii_param_2,
	.param .u32 _Z20convolution_with_ptxPfPKfS_iii_param_3,
	.param .u32 _Z20convolution_with_ptxPfPKfS_iii_param_4,
	.param .u32 _Z20convolution_with_ptxPfPKfS_iii_param_5
)
{
	.reg .pred 	%p<15>;
	.reg .b16 	%rs<6>;
	.reg .b32 	%r<40>;
	.reg .b32 	%f<82>;
	.reg .b64 	%rd<64>;
	// demoted variable
	.shared .align 4 .b8 _ZZ20convolution_with_ptxPfPKfS_iiiE4N_ds[1600];
	ld.param.u32 	%r11, [_Z20convolution_with_ptxPfPKfS_iii_param_3];
	ld.param.u32 	%r12, [_Z20convolution_with_ptxPfPKfS_iii_param_4];
	ld.param.u32 	%r13, [_Z20convolution_with_ptxPfPKfS_iii_param_5];
	setp.lt.s32 	%p3, %r11, 1;
	@%p3 bra 	$L__BB0_7;
	ld.param.u64 	%rd63, [_Z20convolution_with_ptxPfPKfS_iii_param_2];
	ld.param.u64 	%rd62, [_Z20convolution_with_ptxPfPKfS_iii_param_1];
	ld.param.u64 	%rd61, [_Z20convolution_with_ptxPfPKfS_iii_param_0];
	cvta.to.global.u64 	%rd1, %rd62;
	mov.u32 	%r14, %tid.y;
	shl.b32 	%r15, %r14, 4;
	mov.u32 	%r16, %tid.x;
	add.s32 	%r17, %r15, %r16;
	cvt.u16.u32 	%rs1, %r17;
	mul.hi.u16 	%rs2, %rs1, 26215;
	shr.u16 	%rs3, %rs2, 3;
	cvt.u32.u16 	%r18, %rs3;
	mul.lo.s16 	%rs4, %rs3, 20;
	sub.s16 	%rs5, %rs1, %rs4;
	cvt.u32.u16 	%r19, %rs5;
	mov.u32 	%r20, %ctaid.y;
	shl.b32 	%r21, %r20, 4;
	add.s32 	%r22, %r21, %r18;
	add.s32 	%r24, %r22, -2;
	mov.u32 	%r25, %ctaid.x;
	shl.b32 	%r26, %r25, 4;
	add.s32 	%r27, %r26, %r19;
	add.s32 	%r28, %r27, -2;
	setp.gt.u32 	%p4, %r22, 1;
	setp.lt.s32 	%p5, %r24, %r13;
	and.pred  	%p6, %p4, %p5;
	setp.gt.s32 	%p7, %r28, -1;
	and.pred  	%p8, %p7, %p6;
	setp.lt.s32 	%p9, %r28, %r12;
	and.pred  	%p1, %p9, %p8;
	mul.wide.u16 	%r29, %rs3, 80;
	mov.u32 	%r30, _ZZ20convolution_with_ptxPfPKfS_iiiE4N_ds;
	add.s32 	%r31, %r30, %r29;
	mul.wide.u16 	%r32, %rs5, 4;
	add.s32 	%r1, %r31, %r32;
	add.s32 	%r33, %r21, %r14;
	add.s32 	%r34, %r26, %r16;
	setp.lt.s32 	%p10, %r33, %r13;
	setp.lt.s32 	%p11, %r34, %r12;
	and.pred  	%p2, %p11, %p10;
	mad.lo.s32 	%r35, %r12, %r33, %r34;
	mul.lo.s32 	%r38, %r35, %r11;
	mul.wide.u32 	%rd29, %r14, 80;
	cvt.u64.u32 	%rd30, %r30;
	cvta.shared.u64 	%rd31, %rd30;
	add.s64 	%rd32, %rd31, %rd29;
	mul.wide.u32 	%rd33, %r16, 4;
	add.s64 	%rd2, %rd32, %rd33;
	add.s64 	%rd3, %rd2, 80;
	add.s64 	%rd4, %rd2, 84;
	add.s64 	%rd5, %rd2, 88;
	add.s64 	%rd6, %rd2, 92;
	add.s64 	%rd7, %rd2, 96;
	add.s64 	%rd8, %rd2, 160;
	add.s64 	%rd9, %rd2, 164;
	add.s64 	%rd10, %rd2, 168;
	add.s64 	%rd11, %rd2, 172;
	add.s64 	%rd12, %rd2, 176;
	add.s64 	%rd13, %rd2, 240;
	add.s64 	%rd14, %rd2, 244;
	add.s64 	%rd15, %rd2, 248;
	add.s64 	%rd16, %rd2, 252;
	add.s64 	%rd17, %rd2, 256;
	add.s64 	%rd18, %rd2, 324;
	add.s64 	%rd19, %rd2, 328;
	add.s64 	%rd20, %rd2, 332;
	add.s64 	%rd21, %rd2, 336;
	neg.s32 	%r39, %r11;
	mad.lo.s32 	%r36, %r24, %r12, %r28;
	mul.lo.s32 	%r37, %r11, %r36;
	cvta.to.global.u64 	%rd22, %rd61;
	cvta.to.global.u64 	%rd23, %rd63;
	not.pred 	%p12, %p1;
	not.pred 	%p13, %p2;
$L__BB0_2:
	mul.wide.s32 	%rd34, %r38, 4;
	add.s64 	%rd24, %rd23, %rd34;
	mul.wide.s32 	%rd35, %r37, 4;
	add.s64 	%rd25, %rd22, %rd35;
	mov.f32 	%f81, 0f00000000;
	@%p12 bra 	$L__BB0_4;
	ld.global.f32 	%f81, [%rd25];
$L__BB0_4:
	st.shared.f32 	[%r1], %f81;
	bar.sync 	0;
	// begin inline asm
	ld.shared.f32 %f5, [%rd2];
	// end inline asm
	ld.global.nc.f32 	%f30, [%rd1];
	fma.rn.f32 	%f31, %f5, %f30, 0f00000000;
	add.s64 	%rd37, %rd2, 4;
	// begin inline asm
	ld.shared.f32 %f6, [%rd37];
	// end inline asm
	ld.global.nc.f32 	%f32, [%rd1+4];
	fma.rn.f32 	%f33, %f6, %f32, %f31;
	add.s64 	%rd38, %rd2, 8;
	// begin inline asm
	ld.shared.f32 %f7, [%rd38];
	// end inline asm
	ld.global.nc.f32 	%f34, [%rd1+8];
	fma.rn.f32 	%f35, %f7, %f34, %f33;
	add.s64 	%rd39, %rd2, 12;
	// begin inline asm
	ld.shared.f32 %f8, [%rd39];
	// end inline asm
	ld.global.nc.f32 	%f36, [%rd1+12];
	fma.rn.f32 	%f37, %f8, %f36, %f35;
	add.s64 	%rd40, %rd2, 16;
	// begin inline asm
	ld.shared.f32 %f9, [%rd40];
	// end inline asm
	ld.global.nc.f32 	%f38, [%rd1+16];
	fma.rn.f32 	%f39, %f9, %f38, %f37;
	// begin inline asm
	ld.shared.f32 %f10, [%rd3];
	// end inline asm
	ld.global.nc.f32 	%f40, [%rd1+20];
	fma.rn.f32 	%f41, %f10, %f40, %f39;
	// begin inline asm
	ld.shared.f32 %f11, [%rd4];
	// end inline asm
	ld.global.nc.f32 	%f42, [%rd1+24];
	fma.rn.f32 	%f43, %f11, %f42, %f41;
	// begin inline asm
	ld.shared.f32 %f12, [%rd5];
	// end inline asm
	ld.global.nc.f32 	%f44, [%rd1+28];
	fma.rn.f32 	%f45, %f12, %f44, %f43;
	// begin inline asm
	ld.shared.f32 %f13, [%rd6];
	// end inline asm
	ld.global.nc.f32 	%f46, [%rd1+32];
	fma.rn.f32 	%f47, %f13, %f46, %f45;
	// begin inline asm
	ld.shared.f32 %f14, [%rd7];
	// end inline asm
	ld.global.nc.f32 	%f48, [%rd1+36];
	fma.rn.f32 	%f49, %f14, %f48, %f47;
	// begin inline asm
	ld.shared.f32 %f15, [%rd8];
	// end inline asm
	ld.global.nc.f32 	%f50, [%rd1+40];
	fma.rn.f32 	%f51, %f15, %f50, %f49;
	// begin inline asm
	ld.shared.f32 %f16, [%rd9];
	// end inline asm
	ld.global.nc.f32 	%f52, [%rd1+44];
	fma.rn.f32 	%f53, %f16, %f52, %f51;
	// begin inline asm
	ld.shared.f32 %f17, [%rd10];
	// end inline asm
	ld.global.nc.f32 	%f54, [%rd1+48];
	fma.rn.f32 	%f55, %f17, %f54, %f53;
	// begin inline asm
	ld.shared.f32 %f18, [%rd11];
	// end inline asm
	ld.global.nc.f32 	%f56, [%rd1+52];
	fma.rn.f32 	%f57, %f18, %f56, %f55;
	// begin inline asm
	ld.shared.f32 %f19, [%rd12];
	// end inline asm
	ld.global.nc.f32 	%f58, [%rd1+56];
	fma.rn.f32 	%f59, %f19, %f58, %f57;
	// begin inline asm
	ld.shared.f32 %f20, [%rd13];
	// end inline asm
	ld.global.nc.f32 	%f60, [%rd1+60];
	fma.rn.f32 	%f61, %f20, %f60, %f59;
	// begin inline asm
	ld.shared.f32 %f21, [%rd14];
	// end inline asm
	ld.global.nc.f32 	%f62, [%rd1+64];
	fma.rn.f32 	%f63, %f21, %f62, %f61;
	// begin inline asm
	ld.shared.f32 %f22, [%rd15];
	// end inline asm
	ld.global.nc.f32 	%f64, [%rd1+68];
	fma.rn.f32 	%f65, %f22, %f64, %f63;
	// begin inline asm
	ld.shared.f32 %f23, [%rd16];
	// end inline asm
	ld.global.nc.f32 	%f66, [%rd1+72];
	fma.rn.f32 	%f67, %f23, %f66, %f65;
	// begin inline asm
	ld.shared.f32 %f24, [%rd17];
	// end inline asm
	ld.global.nc.f32 	%f68, [%rd1+76];
	fma.rn.f32 	%f69, %f24, %f68, %f67;
	add.s64 	%rd56, %rd2, 320;
	// begin inline asm
	ld.shared.f32 %f25, [%rd56];
	// end inline asm
	ld.global.nc.f32 	%f70, [%rd1+80];
	fma.rn.f32 	%f71, %f25, %f70, %f69;
	// begin inline asm
	ld.shared.f32 %f26, [%rd18];
	// end inline asm
	ld.global.nc.f32 	%f72, [%rd1+84];
	fma.rn.f32 	%f73, %f26, %f72, %f71;
	// begin inline asm
	ld.shared.f32 %f27, [%rd19];
	// end inline asm
	ld.global.nc.f32 	%f74, [%rd1+88];
	fma.rn.f32 	%f75, %f27, %f74, %f73;
	// begin inline asm
	ld.shared.f32 %f28, [%rd20];
	// end inline asm
	ld.global.nc.f32 	%f76, [%rd1+92];
	fma.rn.f32 	%f77, %f28, %f76, %f75;
	// begin inline asm
	ld.shared.f32 %f29, [%rd21];
	// end inline asm
	ld.global.nc.f32 	%f78, [%rd1+96];
	fma.rn.f32 	%f3, %f29, %f78, %f77;
	@%p13 bra 	$L__BB0_6;
	max.f32 	%f79, %f3, 0f00000000;
	min.f32 	%f80, %f79, 0f3F800000;
	st.global.f32 	[%rd24], %f80;
$L__BB0_6:
	bar.sync 	0;
	add.s32 	%r39, %r39, 1;
	setp.ne.s32 	%p14, %r39, 0;
	add.s32 	%r38, %r38, 1;
	add.s32 	%r37, %r37, 1;
	@%p14 bra 	$L__BB0_2;
$L__BB0_7:
	ret;

}


// ===== COMPILED SASS (sm_100) =====

	.target	sm_100

	.elftype	@"ET_EXEC"


//--------------------- .note.nv.tkinfo           --------------------------
	.section	.note.nv.tkinfo,"",@"SHT_NOTE"
	.sectionflags	@"SHF_NOTE_NV_TKINFO"
	.tkinfo
        /*0018*/ 	.word	0x00000002
        /*0030*/ 	.string	""
        /*0030*/ 	.string	"ptxas"
        /*0030*/ 	.string	"Cuda compilation tools, release 13.0, V13.0.88"
        /*0030*/ 	.string	"Build cuda_13.0.r13.0/compiler.36424714_0"
        /*0030*/ 	.string	"-arch sm_100 -m 64 "



//--------------------- .note.nv.cuinfo           --------------------------
	.section	.note.nv.cuinfo,"",@"SHT_NOTE"
	.sectionflags	@"SHF_NOTE_NV_CUINFO"
        /*0018*/ 	.short	0x0002
        /*001a*/ 	.short	0x0064
        /*001c*/ 	.short	0x0082
	.zero		2


//--------------------- .nv.info                  --------------------------
	.section	.nv.info,"",@"SHT_CUDA_INFO"
	.align	4


	//----- nvinfo : EIATTR_REGCOUNT
	.align		4
        /*0000*/ 	.byte	0x04, 0x2f
        /*0002*/ 	.short	(.L_1 - .L_0)
	.align		4
.L_0:
        /*0004*/ 	.word	index@(_Z20convolution_with_ptxPfPKfS_iii)
        /*0008*/ 	.word	0x00000028


	//----- nvinfo : EIATTR_FRAME_SIZE
	.align		4
.L_1:
        /*000c*/ 	.byte	0x04, 0x11
        /*000e*/ 	.short	(.L_3 - .L_2)
	.align		4
.L_2:
        /*0010*/ 	.word	index@(_Z20convolution_with_ptxPfPKfS_iii)
        /*0014*/ 	.word	0x00000000


	//----- nvinfo : EIATTR_MIN_STACK_SIZE
	.align		4
.L_3:
        /*0018*/ 	.byte	0x04, 0x12
        /*001a*/ 	.short	(.L_5 - .L_4)
	.align		4
.L_4:
        /*001c*/ 	.word	index@(_Z20convolution_with_ptxPfPKfS_iii)
        /*0020*/ 	.word	0x00000000
.L_5:


//--------------------- .nv.compat                --------------------------
	.section	.nv.compat,"",@"SHT_CUDA_COMPAT_INFO"
	.align	4
        /*0000*/ 	.byte	0x02, 0x09, 0x00, 0x00, 0x02, 0x02, 0x01, 0x00, 0x02, 0x05, 0x05, 0x00, 0x03, 0x07, 0x01, 0x01
        /*0010*/ 	.byte	0x02, 0x03, 0x00, 0x00, 0x02, 0x06, 0x01, 0x00, 0x04, 0x0b, 0x08, 0x00, 0x09, 0x00, 0x00, 0x00
        /*0020*/ 	.byte	0x00, 0x00, 0x00, 0x00


//--------------------- .nv.info._Z20convolution_with_ptxPfPKfS_iii --------------------------
	.section	.nv.info._Z20convolution_with_ptxPfPKfS_iii,"",@"SHT_CUDA_INFO"
	.sectionflags	@""
	.align	4


	//----- nvinfo : EIATTR_CUDA_API_VERSION
	.align		4
        /*0000*/ 	.byte	0x04, 0x37
        /*0002*/ 	.short	(.L_7 - .L_6)
.L_6:
        /*0004*/ 	.word	0x00000082


	//----- nvinfo : EIATTR_KPARAM_INFO
	.align		4
.L_7:
        /*0008*/ 	.byte	0x04, 0x17
        /*000a*/ 	.short	(.L_9 - .L_8)
.L_8:
        /*000c*/ 	.word	0x00000000
        /*0010*/ 	.short	0x0005
        /*0012*/ 	.short	0x0020
        /*0014*/ 	.byte	0x00, 0xf0, 0x11, 0x00


	//----- nvinfo : EIATTR_KPARAM_INFO
	.align		4
.L_9:
        /*0018*/ 	.byte	0x04, 0x17
        /*001a*/ 	.short	(.L_11 - .L_10)
.L_10:
        /*001c*/ 	.word	0x00000000
        /*0020*/ 	.short	0x0004
        /*0022*/ 	.short	0x001c
        /*0024*/ 	.byte	0x00, 0xf0, 0x11, 0x00


	//----- nvinfo : EIATTR_KPARAM_INFO
	.align		4
.L_11:
        /*0028*/ 	.byte	0x04, 0x17
        /*002a*/ 	.short	(.L_13 - .L_12)
.L_12:
        /*002c*/ 	.word	0x00000000
        /*0030*/ 	.short	0x0003
        /*0032*/ 	.short	0x0018
        /*0034*/ 	.byte	0x00, 0xf0, 0x11, 0x00


	//----- nvinfo : EIATTR_KPARAM_INFO
	.align		4
.L_13:
        /*0038*/ 	.byte	0x04, 0x17
        /*003a*/ 	.short	(.L_15 - .L_14)
.L_14:
        /*003c*/ 	.word	0x00000000
        /*0040*/ 	.short	0x0002
        /*0042*/ 	.short	0x0010
        /*0044*/ 	.byte	0x00, 0xf5, 0x21, 0x00


	//----- nvinfo : EIATTR_KPARAM_INFO
	.align		4
.L_15:
        /*0048*/ 	.byte	0x04, 0x17
        /*004a*/ 	.short	(.L_17 - .L_16)
.L_16:
        /*004c*/ 	.word	0x00000000
        /*0050*/ 	.short	0x0001
        /*0052*/ 	.short	0x0008
        /*0054*/ 	.byte	0x00, 0xf5, 0x21, 0x00


	//----- nvinfo : EIATTR_KPARAM_INFO
	.align		4
.L_17:
        /*0058*/ 	.byte	0x04, 0x17
        /*005a*/ 	.short	(.L_19 - .L_18)
.L_18:
        /*005c*/ 	.word	0x00000000
        /*0060*/ 	.short	0x0000
        /*0062*/ 	.short	0x0000
        /*0064*/ 	.byte	0x00, 0xf5, 0x21, 0x00


	//----- nvinfo : EIATTR_SPARSE_MMA_MASK
	.align		4
.L_19:
        /*0068*/ 	.byte	0x03, 0x50
        /*006a*/ 	.short	0x0000


	//----- nvinfo : EIATTR_MAXREG_COUNT
	.align		4
        /*006c*/ 	.byte	0x03, 0x1b
        /*006e*/ 	.short	0x00ff


	//----- nvinfo : EIATTR_NUM_BARRIERS
	.align		4
        /*0070*/ 	.byte	0x02, 0x4c
        /*0072*/ 	.byte	0x01
	.zero		1


	//----- nvinfo : EIATTR_MERCURY_ISA_VERSION
	.align		4
        /*0074*/ 	.byte	0x03, 0x5f
        /*0076*/ 	.short	0x0101


	//----- nvinfo : EIATTR_VRC_CTA_INIT_COUNT
	.align		4
        /*0078*/ 	.byte	0x02, 0x4a
	.zero		1
	.zero		1


	//----- nvinfo : EIATTR_EXIT_INSTR_OFFSETS
	.align		4
        /*007c*/ 	.byte	0x04, 0x1c
        /*007e*/ 	.short	(.L_21 - .L_20)


	//   ....[0]....
.L_20:
        /*0080*/ 	.word	0x00000030


	//   ....[1]....
        /*0084*/ 	.word	0x000008c0


	//----- nvinfo : EIATTR_CBANK_PARAM_SIZE
	.align		4
.L_21:
        /*0088*/ 	.byte	0x03, 0x19
        /*008a*/ 	.short	0x0024


	//----- nvinfo : EIATTR_PARAM_CBANK
	.align		4
        /*008c*/ 	.byte	0x04, 0x0a
        /*008e*/ 	.short	(.L_23 - .L_22)
	.align		4
.L_22:
        /*0090*/ 	.word	index@(.nv.constant0._Z20convolution_with_ptxPfPKfS_iii)
        /*0094*/ 	.short	0x0380
        /*0096*/ 	.short	0x0024


	//----- nvinfo : EIATTR_SW_WAR
	.align		4
.L_23:
        /*0098*/ 	.byte	0x04, 0x36
        /*009a*/ 	.short	(.L_25 - .L_24)
.L_24:
        /*009c*/ 	.word	0x00000008
.L_25:


//--------------------- .nv.callgraph             --------------------------
	.section	.nv.callgraph,"",@"SHT_CUDA_CALLGRAPH"
	.align	4
	.sectionentsize	8
	.align		4
        /*0000*/ 	.word	0x00000000
	.align		4
        /*0004*/ 	.word	0xffffffff
	.align		4
        /*0008*/ 	.word	0x00000000
	.align		4
        /*000c*/ 	.word	0xfffffffe
	.align		4
        /*0010*/ 	.word	0x00000000
	.align		4
        /*0014*/ 	.word	0xfffffffd
	.align		4
        /*0018*/ 	.word	0x00000000
	.align		4
        /*001c*/ 	.word	0xfffffffc


//--------------------- .text._Z20convolution_with_ptxPfPKfS_iii --------------------------
	.section	.text._Z20convolution_with_ptxPfPKfS_iii,"ax",@progbits
	.align	128
        .global         _Z20convolution_with_ptxPfPKfS_iii
        .type           _Z20convolution_with_ptxPfPKfS_iii,@function
        .size           _Z20convolution_with_ptxPfPKfS_iii,(.L_x_2 - _Z20convolution_with_ptxPfPKfS_iii)
        .other          _Z20convolution_with_ptxPfPKfS_iii,@"STO_CUDA_ENTRY STV_DEFAULT"
_Z20convolution_with_ptxPfPKfS_iii:
.text._Z20convolution_with_ptxPfPKfS_iii:
[----:B------:R-:W-:Y:S08]  /*0000*/  LDC R1, c[0x0][0x37c] ;  /* 0x0000df00ff017b82 */ /* 0x000ff00000000800 */
[----:B------:R-:W0:Y:S02]  /*0010*/  LDC R32, c[0x0][0x398] ;  /* 0x0000e600ff207b82 */ /* 0x000e240000000800 */
[----:B0-----:R-:W-:-:S13]  /*0020*/  ISETP.GE.AND P0, PT, R32, 0x1, PT ;  /* 0x000000012000780c */ /* 0x001fda0003f06270 */
[----:B------:R-:W-:Y:S05]  /*0030*/  @!P0 EXIT ;  /* 0x000000000000894d */ /* 0x000fea0003800000 */
[----:B------:R-:W0:Y:S01]  /*0040*/  S2R R5, SR_TID.Y ;  /* 0x0000000000057919 */ /* 0x000e220000002200 */
[----:B------:R-:W1:Y:S01]  /*0050*/  LDC.64 R18, c[0x0][0x388] ;  /* 0x0000e200ff127b82 */ /* 0x000e620000000a00 */
[----:B------:R-:W2:Y:S01]  /*0060*/  LDCU UR6, c[0x0][0x3a0] ;  /* 0x00007400ff0677ac */ /* 0x000ea20008000800 */
[----:B------:R-:W0:Y:S01]  /*0070*/  S2R R29, SR_TID.X ;  /* 0x00000000001d7919 */ /* 0x000e220000002100 */
[----:B------:R-:W3:Y:S01]  /*0080*/  LDCU UR7, c[0x0][0x39c] ;  /* 0x00007380ff0777ac */ /* 0x000ee20008000800 */
[----:B------:R-:W4:Y:S01]  /*0090*/  S2R R3, SR_CgaCtaId ;  /* 0x0000000000037919 */ /* 0x000f220000008800 */
[----:B------:R-:W1:Y:S01]  /*00a0*/  LDCU.64 UR4, c[0x0][0x358] ;  /* 0x00006b00ff0477ac */ /* 0x000e620008000a00 */
[----:B------:R-:W2:Y:S01]  /*00b0*/  S2R R6, SR_CTAID.Y ;  /* 0x0000000000067919 */ /* 0x000ea20000002600 */
[----:B------:R-:W3:Y:S01]  /*00c0*/  S2R R4, SR_SWINHI ;  /* 0x0000000000047919 */ /* 0x000ee20000002f00 */
[----:B------:R-:W3:Y:S01]  /*00d0*/  S2R R28, SR_CTAID.X ;  /* 0x00000000001c7919 */ /* 0x000ee20000002500 */
[----:B-1----:R1:W5:Y:S04]  /*00e0*/  LDG.E.CONSTANT R8, desc[UR4][R18.64+0x1c] ;  /* 0x00001c0412087981 */ /* 0x002368000c1e9900 */
[----:B------:R1:W5:Y:S01]  /*00f0*/  LDG.E.CONSTANT R9, desc[UR4][R18.64+0x20] ;  /* 0x0000200412097981 */ /* 0x000362000c1e9900 */
[----:B0-----:R-:W-:-:S03]  /*0100*/  LEA R0, R5, R29, 0x4 ;  /* 0x0000001d05007211 */ /* 0x001fc600078e20ff */
[----:B------:R1:W5:Y:S01]  /*0110*/  LDG.E.CONSTANT R10, desc[UR4][R18.64+0x24] ;  /* 0x00002404120a7981 */ /* 0x000362000c1e9900 */
[----:B------:R-:W-:-:S03]  /*0120*/  LOP3.LUT R2, R0, 0xffff, RZ, 0xc0, !PT ;  /* 0x0000ffff00027812 */ /* 0x000fc600078ec0ff */
[----:B------:R1:W5:Y:S02]  /*0130*/  LDG.E.CONSTANT R11, desc[UR4][R18.64+0x28] ;  /* 0x00002804120b7981 */ /* 0x000364000c1e9900 */
[----:B------:R-:W-:Y:S02]  /*0140*/  IMAD R2, R2, 0x6667, RZ ;  /* 0x0000666702027824 */ /* 0x000fe400078e02ff */
[----:B------:R1:W5:Y:S03]  /*0150*/  LDG.E.CONSTANT R12, desc[UR4][R18.64+0x2c] ;  /* 0x00002c04120c7981 */ /* 0x000366000c1e9900 */
[----:B------:R-:W-:Y:S01]  /*0160*/  SHF.R.U32.HI R34, RZ, 0x13, R2 ;  /* 0x00000013ff227819 */ /* 0x000fe20000011602 */
[----:B------:R1:W5:Y:S01]  /*0170*/  LDG.E.CONSTANT R13, desc[UR4][R18.64+0x30] ;  /* 0x00003004120d7981 */ /* 0x000362000c1e9900 */
[----:B------:R-:W-:Y:S02]  /*0180*/  MOV R2, 0x400 ;  /* 0x0000040000027802 */ /* 0x000fe40000000f00 */
[----:B------:R-:W-:Y:S01]  /*0190*/  PRMT R7, R34, 0x9910, RZ ;  /* 0x0000991022077816 */ /* 0x000fe200000000ff */
[----:B------:R1:W5:Y:S01]  /*01a0*/  LDG.E.CONSTANT R14, desc[UR4][R18.64+0x34] ;  /* 0x00003404120e7981 */ /* 0x000362000c1e9900 */
[----:B----4-:R-:W-:-:S02]  /*01b0*/  LEA R3, R3, R2, 0x18 ;  /* 0x0000000203037211 */ /* 0x010fc400078ec0ff */
[----:B------:R-:W-:Y:S01]  /*01c0*/  MOV R2, R7 ;  /* 0x0000000700027202 */ /* 0x000fe20000000f00 */
[----:B------:R1:W5:Y:S01]  /*01d0*/  LDG.E.CONSTANT R15, desc[UR4][R18.64+0x38] ;  /* 0x00003804120f7981 */ /* 0x000362000c1e9900 */
[----:B--2---:R-:W-:Y:S01]  /*01e0*/  LEA R7, R6, R34, 0x4 ;  /* 0x0000002206077211 */ /* 0x004fe200078e20ff */
[----:B------:R-:W-:Y:S01]  /*01f0*/  IMAD R34, R34, 0x50, R3 ;  /* 0x0000005022227824 */ /* 0x000fe200078e0203 */
[----:B------:R-:W-:Y:S02]  /*0200*/  MOV R30, R3 ;  /* 0x00000003001e7202 */ /* 0x000fe40000000f00 */
[----:B---3--:R-:W-:Y:S01]  /*0210*/  MOV R31, R4 ;  /* 0x00000004001f7202 */ /* 0x008fe20000000f00 */
[----:B------:R-:W-:Y:S01]  /*0220*/  IMAD R2, R2, 0x14, RZ ;  /* 0x0000001402027824 */ /* 0x000fe200078e02ff */
[----:B------:R-:W-:Y:S01]  /*0230*/  LEA R31, R6, R5, 0x4 ;  /* 0x00000005061f7211 */ /* 0x000fe200078e20ff */
[----:B------:R1:W5:Y:S01]  /*0240*/  LDG.E.CONSTANT R3, desc[UR4][R18.64+0x8] ;  /* 0x0000080412037981 */ /* 0x000362000c1e9900 */
[----:B------:R-:W-:Y:S01]  /*0250*/  IADD3 R33, PT, PT, R7, -0x2, RZ ;  /* 0xfffffffe07217810 */ /* 0x000fe20007ffe0ff */
[----:B------:R-:W-:Y:S01]  /*0260*/  IMAD R30, R5, 0x50, R30 ;  /* 0x00000050051e7824 */ /* 0x000fe200078e021e */
[----:B------:R-:W-:Y:S01]  /*0270*/  IADD3 R2, PT, PT, RZ, -R2, RZ ;  /* 0x80000002ff027210 */ /* 0x000fe20007ffe0ff */
[----:B------:R1:W5:Y:S01]  /*0280*/  LDG.E.CONSTANT R5, desc[UR4][R18.64+0x10] ;  /* 0x0000100412057981 */ /* 0x000362000c1e9900 */
[----:B------:R-:W-:-:S02]  /*0290*/  LEA R4, R28, R29, 0x4 ;  /* 0x0000001d1c047211 */ /* 0x000fc400078e20ff */
[----:B------:R-:W-:Y:S01]  /*02a0*/  ISETP.GE.AND P0, PT, R31, UR6, PT ;  /* 0x000000061f007c0c */ /* 0x000fe2000bf06270 */
[----:B------:R1:W5:Y:S01]  /*02b0*/  LDG.E.CONSTANT R6, desc[UR4][R18.64+0x14] ;  /* 0x0000140412067981 */ /* 0x000362000c1e9900 */
[----:B------:R-:W-:Y:S01]  /*02c0*/  ISETP.GE.AND P1, PT, R33, UR6, PT ;  /* 0x0000000621007c0c */ /* 0x000fe2000bf26270 */
[----:B------:R-:W-:Y:S01]  /*02d0*/  IMAD R31, R31, UR7, R4 ;  /* 0x000000071f1f7c24 */ /* 0x000fe2000f8e0204 */
[----:B------:R-:W-:Y:S01]  /*02e0*/  PRMT R35, R2, 0x7710, RZ ;  /* 0x0000771002237816 */ /* 0x000fe200000000ff */
[----:B------:R1:W5:Y:S01]  /*02f0*/  LDG.E.CONSTANT R16, desc[UR4][R18.64+0x3c] ;  /* 0x00003c0412107981 */ /* 0x000362000c1e9900 */
[----:B------:R-:W-:Y:S02]  /*0300*/  ISETP.LT.AND P0, PT, R4, UR7, !P0 ;  /* 0x0000000704007c0c */ /* 0x000fe4000c701270 */
[----:B------:R-:W-:Y:S01]  /*0310*/  ISETP.GT.U32.AND P1, PT, R7, 0x1, !P1 ;  /* 0x000000010700780c */ /* 0x000fe20004f24070 */
[----:B------:R1:W5:Y:S01]  /*0320*/  LDG.E.CONSTANT R2, desc[UR4][R18.64+0x4] ;  /* 0x0000040412027981 */ /* 0x000362000c1e9900 */
[----:B------:R-:W-:-:S03]  /*0330*/  IADD3 R35, PT, PT, R0, R35, RZ ;  /* 0x0000002300237210 */ /* 0x000fc60007ffe0ff */
[----:B------:R1:W5:Y:S04]  /*0340*/  LDG.E.CONSTANT R0, desc[UR4][R18.64] ;  /* 0x0000000412007981 */ /* 0x000368000c1e9900 */
        /* <DEDUP_REMOVED lines=10> */
[----:B------:R1:W5:Y:S01]  /*03f0*/  LDG.E.CONSTANT R27, desc[UR4][R18.64+0x60] ;  /* 0x00006004121b7981 */ /* 0x000362000c1e9900 */
[----:B------:R-:W-:-:S04]  /*0400*/  LOP3.LUT R35, R35, 0xffff, RZ, 0xc0, !PT ;  /* 0x0000ffff23237812 */ /* 0x000fc800078ec0ff */
[----:B------:R-:W-:-:S04]  /*0410*/  LEA R28, R28, R35, 0x4 ;  /* 0x000000231c1c7211 */ /* 0x000fc800078e20ff */
[----:B------:R-:W-:-:S04]  /*0420*/  IADD3 R28, PT, PT, R28, -0x2, RZ ;  /* 0xfffffffe1c1c7810 */ /* 0x000fc80007ffe0ff */
[----:B------:R-:W-:Y:S01]  /*0430*/  ISETP.GT.AND P1, PT, R28, -0x1, P1 ;  /* 0xffffffff1c00780c */ /* 0x000fe20000f24270 */
[----:B------:R-:W-:-:S03]  /*0440*/  IMAD R33, R33, UR7, R28 ;  /* 0x0000000721217c24 */ /* 0x000fc6000f8e021c */
[----:B------:R-:W-:Y:S02]  /*0450*/  ISETP.LT.AND P1, PT, R28, UR7, P1 ;  /* 0x000000071c007c0c */ /* 0x000fe40008f21270 */
[----:B------:R-:W-:Y:S01]  /*0460*/  LEA R28, R29, R30, 0x2 ;  /* 0x0000001e1d1c7211 */ /* 0x000fe200078e10ff */
[----:B------:R-:W-:Y:S01]  /*0470*/  IMAD R30, R31, R32, RZ ;  /* 0x000000201f1e7224 */ /* 0x000fe200078e02ff */
[----:B------:R-:W-:Y:S01]  /*0480*/  LEA R29, R35, R34, 0x2 ;  /* 0x00000022231d7211 */ /* 0x000fe200078e10ff */
[----:B------:R-:W-:Y:S01]  /*0490*/  IMAD R31, R33, R32, RZ ;  /* 0x00000020211f7224 */ /* 0x000fe200078e02ff */
[----:B-1----:R-:W-:-:S07]  /*04a0*/  IADD3 R32, PT, PT, -R32, RZ, RZ ;  /* 0x000000ff20207210 */ /* 0x002fce0007ffe1ff */
.L_x_0:
[----:B0-----:R-:W0:Y:S01]  /*04b0*/  LDC.64 R18, c[0x0][0x380] ;  /* 0x0000e000ff127b82 */ /* 0x001e220000000a00 */
[----:B------:R-:W-:Y:S02]  /*04c0*/  HFMA2 R34, -RZ, RZ, 0, 0 ;  /* 0x00000000ff227431 */ /* 0x000fe400000001ff */
[----:B0-----:R-:W-:-:S05]  /*04d0*/  IMAD.WIDE R18, R31, 0x4, R18 ;  /* 0x000000041f127825 */ /* 0x001fca00078e0212 */
[----:B------:R-:W2:Y:S01]  /*04e0*/  @P1 LDG.E R34, desc[UR4][R18.64] ;  /* 0x0000000412221981 */ /* 0x000ea2000c1e1900 */
[----:B------:R-:W-:Y:S02]  /*04f0*/  IADD3 R32, PT, PT, R32, 0x1, RZ ;  /* 0x0000000120207810 */ /* 0x000fe40007ffe0ff */
[----:B------:R-:W-:Y:S02]  /*0500*/  IADD3 R31, PT, PT, R31, 0x1, RZ ;  /* 0x000000011f1f7810 */ /* 0x000fe40007ffe0ff */
[----:B------:R-:W-:Y:S01]  /*0510*/  ISETP.NE.AND P2, PT, R32, RZ, PT ;  /* 0x000000ff2000720c */ /* 0x000fe20003f45270 */
[----:B--2---:R-:W-:Y:S01]  /*0520*/  STS [R29], R34 ;  /* 0x000000221d007388 */ /* 0x004fe20000000800 */
[----:B------:R-:W-:Y:S06]  /*0530*/  BAR.SYNC.DEFER_BLOCKING 0x0 ;  /* 0x0000000000007b1d */ /* 0x000fec0000010000 */
[----:B------:R-:W0:Y:S04]  /*0540*/  LDS R33, [R28] ;  /* 0x000000001c217984 */ /* 0x000e280000000800 */
[----:B------:R-:W1:Y:S04]  /*0550*/  LDS R36, [R28+0x4] ;  /* 0x000004001c247984 */ /* 0x000e680000000800 */
[----:B------:R-:W2:Y:S04]  /*0560*/  LDS R35, [R28+0x8] ;  /* 0x000008001c237984 */ /* 0x000ea80000000800 */
[----:B------:R-:W-:Y:S04]  /*0570*/  LDS R37, [R28+0x10] ;  /* 0x000010001c257984 */ /* 0x000fe80000000800 */
[----:B------:R-:W-:Y:S01]  /*0580*/  LDS R19, [R28+0x50] ;  /* 0x000050001c137984 */ /* 0x000fe20000000800 */
[----:B0----5:R-:W-:-:S04]  /*0590*/  FFMA R33, R33, R0, RZ ;  /* 0x0000000021217223 */ /* 0x021fc800000000ff */
[----:B-1----:R-:W-:Y:S02]  /*05a0*/  FFMA R36, R36, R2, R33 ;  /* 0x0000000224247223 */ /* 0x002fe40000000021 */
[----:B------:R-:W0:Y:S02]  /*05b0*/  LDS R33, [R28+0xc] ;  /* 0x00000c001c217984 */ /* 0x000e240000000800 */
[----:B--2---:R-:W-:Y:S02]  /*05c0*/  FFMA R35, R35, R3, R36 ;  /* 0x0000000323237223 */ /* 0x004fe40000000024 */
[----:B------:R-:W-:Y:S02]  /*05d0*/  LDS R36, [R28+0x58] ;  /* 0x000058001c247984 */ /* 0x000fe40000000800 */
[----:B0-----:R-:W-:Y:S02]  /*05e0*/  FFMA R18, R33, R4, R35 ;  /* 0x0000000421127223 */ /* 0x001fe40000000023 */
[----:B------:R-:W0:Y:S02]  /*05f0*/  LDS R33, [R28+0x54] ;  /* 0x000054001c217984 */ /* 0x000e240000000800 */
[----:B------:R-:W-:-:S02]  /*0600*/  FFMA R18, R37, R5, R18 ;  /* 0x0000000525127223 */ /* 0x000fc40000000012 */
[----:B------:R-:W-:Y:S02]  /*0610*/  LDS R35, [R28+0xa0] ;  /* 0x0000a0001c237984 */ /* 0x000fe40000000800 */
[----:B------:R-:W-:Y:S02]  /*0620*/  FFMA R34, R19, R6, R18 ;  /* 0x0000000613227223 */ /* 0x000fe40000000012 */
[----:B------:R-:W1:Y:S04]  /*0630*/  LDS R18, [R28+0x5c] ;  /* 0x00005c001c127984 */ /* 0x000e680000000800 */
[----:B------:R-:W-:Y:S01]  /*0640*/  LDS R19, [R28+0xa4] ;  /* 0x0000a4001c137984 */ /* 0x000fe20000000800 */
[----:B0-----:R-:W-:-:S03]  /*0650*/  FFMA R33, R33, R7, R34 ;  /* 0x0000000721217223 */ /* 0x001fc60000000022 */
[----:B------:R-:W0:Y:S01]  /*0660*/  LDS R34, [R28+0x60] ;  /* 0x000060001c227984 */ /* 0x000e220000000800 */
[----:B------:R-:W-:-:S03]  /*0670*/  FFMA R33, R36, R8, R33 ;  /* 0x0000000824217223 */ /* 0x000fc60000000021 */
[----:B------:R-:W-:Y:S01]  /*0680*/  LDS R36, [R28+0xf8] ;  /* 0x0000f8001c247984 */ /* 0x000fe20000000800 */
[----:B-1----:R-:W-:-:S03]  /*0690*/  FFMA R33, R18, R9, R33 ;  /* 0x0000000912217223 */ /* 0x002fc60000000021 */
[----:B------:R-:W-:Y:S01]  /*06a0*/  LDS R18, [R28+0xac] ;  /* 0x0000ac001c127984 */ /* 0x000fe20000000800 */
[----:B0-----:R-:W-:-:S03]  /*06b0*/  FFMA R34, R34, R10, R33 ;  /* 0x0000000a22227223 */ /* 0x001fc60000000021 */
[----:B------:R-:W0:Y:S01]  /*06c0*/  LDS R33, [R28+0xa8] ;  /* 0x0000a8001c217984 */ /* 0x000e220000000800 */
[----:B------:R-:W-:-:S03]  /*06d0*/  FFMA R34, R35, R11, R34 ;  /* 0x0000000b23227223 */ /* 0x000fc60000000022 */
[----:B------:R-:W-:Y:S01]  /*06e0*/  LDS R35, [R28+0x140] ;  /* 0x000140001c237984 */ /* 0x000fe20000000800 */
[----:B------:R-:W-:-:S03]  /*06f0*/  FFMA R34, R19, R12, R34 ;  /* 0x0000000c13227223 */ /* 0x000fc60000000022 */
[----:B------:R-:W1:Y:S01]  /*0700*/  LDS R19, [R28+0xb0] ;  /* 0x0000b0001c137984 */ /* 0x000e620000000800 */
[----:B0-----:R-:W-:-:S03]  /*0710*/  FFMA R33, R33, R13, R34 ;  /* 0x0000000d21217223 */ /* 0x001fc60000000022 */
[----:B------:R-:W0:Y:S01]  /*0720*/  LDS R34, [R28+0xf0] ;  /* 0x0000f0001c227984 */ /* 0x000e220000000800 */
[----:B------:R-:W-:-:S03]  /*0730*/  FFMA R18, R18, R14, R33 ;  /* 0x0000000e12127223 */ /* 0x000fc60000000021 */
[----:B------:R-:W2:Y:S01]  /*0740*/  LDS R33, [R28+0xf4] ;  /* 0x0000f4001c217984 */ /* 0x000ea20000000800 */
[----:B-1----:R-:W-:-:S03]  /*0750*/  FFMA R19, R19, R15, R18 ;  /* 0x0000000f13137223 */ /* 0x002fc60000000012 */
[----:B------:R-:W1:Y:S01]  /*0760*/  LDS R18, [R28+0xfc] ;  /* 0x0000fc001c127984 */ /* 0x000e620000000800 */
[----:B0-----:R-:W-:-:S03]  /*0770*/  FFMA R34, R34, R16, R19 ;  /* 0x0000001022227223 */ /* 0x001fc60000000013 */
[----:B------:R-:W-:Y:S01]  /*0780*/  LDS R19, [R28+0x144] ;  /* 0x000144001c137984 */ /* 0x000fe20000000800 */
[----:B--2---:R-:W-:-:S03]  /*0790*/  FFMA R33, R33, R17, R34 ;  /* 0x0000001121217223 */ /* 0x004fc60000000022 */
[----:B------:R-:W0:Y:S01]  /*07a0*/  LDS R34, [R28+0x100] ;  /* 0x000100001c227984 */ /* 0x000e220000000800 */
[----:B------:R-:W-:-:S03]  /*07b0*/  FFMA R33, R36, R20, R33 ;  /* 0x0000001424217223 */ /* 0x000fc60000000021 */
[----:B------:R-:W-:Y:S01]  /*07c0*/  LDS R36, [R28+0x14c] ;  /* 0x00014c001c247984 */ /* 0x000fe20000000800 */
[----:B-1----:R-:W-:-:S04]  /*07d0*/  FFMA R33, R18, R21, R33 ;  /* 0x0000001512217223 */ /* 0x002fc80000000021 */
[----:B0-----:R-:W-:Y:S02]  /*07e0*/  FFMA R34, R34, R22, R33 ;  /* 0x0000001622227223 */ /* 0x001fe40000000021 */
[----:B------:R-:W0:Y:S02]  /*07f0*/  LDS R33, [R28+0x148] ;  /* 0x000148001c217984 */ /* 0x000e240000000800 */
[----:B------:R-:W-:-:S04]  /*0800*/  FFMA R34, R35, R23, R34 ;  /* 0x0000001723227223 */ /* 0x000fc80000000022 */
[----:B------:R-:W-:Y:S02]  /*0810*/  FFMA R18, R19, R24, R34 ;  /* 0x0000001813127223 */ /* 0x000fe40000000022 */
[----:B------:R-:W1:Y:S02]  /*0820*/  LDS R34, [R28+0x150] ;  /* 0x000150001c227984 */ /* 0x000e640000000800 */
[----:B0-----:R-:W-:Y:S02]  /*0830*/  FFMA R33, R33, R25, R18 ;  /* 0x0000001921217223 */ /* 0x001fe40000000012 */
[----:B------:R-:W0:Y:S02]  /*0840*/  LDC.64 R18, c[0x0][0x390] ;  /* 0x0000e400ff127b82 */ /* 0x000e240000000a00 */
[----:B------:R-:W-:-:S04]  /*0850*/  FFMA R33, R36, R26, R33 ;  /* 0x0000001a24217223 */ /* 0x000fc80000000021 */
[----:B-1----:R-:W-:Y:S01]  /*0860*/  FFMA.SAT R33, R34, R27, R33 ;  /* 0x0000001b22217223 */ /* 0x002fe20000002021 */
[C---:B0-----:R-:W-:Y:S01]  /*0870*/  IMAD.WIDE R18, R30.reuse, 0x4, R18 ;  /* 0x000000041e127825 */ /* 0x041fe200078e0212 */
[----:B------:R-:W-:-:S04]  /*0880*/  IADD3 R30, PT, PT, R30, 0x1, RZ ;  /* 0x000000011e1e7810 */ /* 0x000fc80007ffe0ff */
[----:B------:R0:W-:Y:S01]  /*0890*/  @P0 STG.E desc[UR4][R18.64], R33 ;  /* 0x0000002112000986 */ /* 0x0001e2000c101904 */
[----:B------:R-:W-:Y:S06]  /*08a0*/  BAR.SYNC.DEFER_BLOCKING 0x0 ;  /* 0x0000000000007b1d */ /* 0x000fec0000010000 */
[----:B------:R-:W-:Y:S05]  /*08b0*/  @P2 BRA `(.L_x_0) ;  /* 0xfffffff800fc2947 */ /* 0x000fea000383ffff */
[----:B------:R-:W-:Y:S05]  /*08c0*/  EXIT ;  /* 0x000000000000794d */ /* 0x000fea0003800000 */
.L_x_1:
[----:B------:R-:W-:-:S00]  /*08d0*/  BRA `(.L_x_1) ;  /* 0xfffffffc00fc7947 */ /* 0x000fc0000383ffff */
[----:B------:R-:W-:-:S00]  /*08e0*/  NOP ;  /* 0x0000000000007918 */ /* 0x000fc00000000000 */
        /* <DEDUP_REMOVED lines=9> */
.L_x_2:


//--------------------- .nv.shared._Z20convolution_with_ptxPfPKfS_iii --------------------------
	.section	.nv.shared._Z20convolution_with_ptxPfPKfS_iii,"aw",@nobits
	.sectionflags	@""
	.align	4
.nv.shared._Z20convolution_with_ptxPfPKfS_iii:
	.zero		2624


//--------------------- .nv.shared.reserved.0     --------------------------
	.section	.nv.shared.reserved.0,"aw",@nobits
	.weak		__nv_reservedSMEM_offset_0_alias
	.size		__nv_reservedSMEM_offset_0_alias, 0, 64
	.other		__nv_reservedSMEM_offset_0_alias,@"STO_CUDA_RESERVED_SHARED STV_DEFAULT"
__nv_reservedSMEM_offset_0_alias:
	.zero		0
	.zero		64


//--------------------- .nv.constant0._Z20convolution_with_ptxPfPKfS_iii --------------------------
	.section	.nv.constant0._Z20convolution_with_ptxPfPKfS_iii,"a",@progbits
	.sectionflags	@""
	.align	4
.nv.constant0._Z20convolution_with_ptxPfPKfS_iii:
	.zero		932


//--------------------- SYMBOLS --------------------------

	.type		.nv.reservedSmem.offset0,@object
	.size		.nv.reservedSmem.offset0,0x4
	.type		.nv.reservedSmem.cap,@object
	.size		.nv.reservedSmem.cap,0x4
